//
// Generated by NVIDIA NVVM Compiler
//
// Compiler Build ID: CL-36424714
// Cuda compilation tools, release 13.0, V13.0.88
// Based on NVVM 20.0.0
//

.version 9.0
.target sm_100
.address_size 64

	// .globl	default_function_kernel

.visible .entry default_function_kernel(
	.param .u64 .ptr .align 1 default_function_kernel_param_0,
	.param .u64 .ptr .align 1 default_function_kernel_param_1
)
.maxntid 22
{
	.reg .b32 	%r<3>;
	.reg .b32 	%f<9>;
	.reg .b64 	%rd<9>;

	ld.param.u64 	%rd1, [default_function_kernel_param_0];
	ld.param.u64 	%rd2, [default_function_kernel_param_1];
	cvta.to.global.u64 	%rd3, %rd1;
	mov.u32 	%r1, %tid.x;
	mul.wide.u32 	%rd4, %r1, 4;
	add.s64 	%rd5, %rd3, %rd4;
	shl.b32 	%r2, %r1, 2;
	cvta.to.global.u64 	%rd6, %rd2;
	mul.wide.u32 	%rd7, %r2, 4;
	add.s64 	%rd8, %rd6, %rd7;
	ld.global.nc.f32 	%f1, [%rd8];
	max.f32 	%f2, %f1, 0fFF7FFFFD;
	ld.global.nc.f32 	%f3, [%rd8+4];
	max.f32 	%f4, %f2, %f3;
	ld.global.nc.f32 	%f5, [%rd8+8];
	max.f32 	%f6, %f4, %f5;
	ld.global.nc.f32 	%f7, [%rd8+12];
	max.f32 	%f8, %f6, %f7;
	st.global.f32 	[%rd5], %f8;
	ret;

}


// ===== COMPILED SASS (sm_100) =====

	.target	sm_100

	.elftype	@"ET_EXEC"


//--------------------- .note.nv.tkinfo           --------------------------
	.section	.note.nv.tkinfo,"",@"SHT_NOTE"
	.sectionflags	@"SHF_NOTE_NV_TKINFO"
	.tkinfo
        /*0018*/ 	.word	0x00000002
        /*0030*/ 	.string	""
        /*0030*/ 	.string	"ptxas"
        /*0030*/ 	.string	"Cuda compilation tools, release 13.0, V13.0.88"
        /*0030*/ 	.string	"Build cuda_13.0.r13.0/compiler.36424714_0"
        /*0030*/ 	.string	"-arch sm_100 -m 64 "



//--------------------- .note.nv.cuinfo           --------------------------
	.section	.note.nv.cuinfo,"",@"SHT_NOTE"
	.sectionflags	@"SHF_NOTE_NV_CUINFO"
        /*0018*/ 	.short	0x0002
        /*001a*/ 	.short	0x0064
        /*001c*/ 	.short	0x0082
	.zero		2


//--------------------- .nv.info                  --------------------------
	.section	.nv.info,"",@"SHT_CUDA_INFO"
	.align	4


	//----- nvinfo : EIATTR_REGCOUNT
	.align		4
        /*0000*/ 	.byte	0x04, 0x2f
        /*0002*/ 	.short	(.L_1 - .L_0)
	.align		4
.L_0:
        /*0004*/ 	.word	index@(default_function_kernel)
        /*0008*/ 	.word	0x0000000e


	//----- nvinfo : EIATTR_FRAME_SIZE
	.align		4
.L_1:
        /*000c*/ 	.byte	0x04, 0x11
        /*000e*/ 	.short	(.L_3 - .L_2)
	.align		4
.L_2:
        /*0010*/ 	.word	index@(default_function_kernel)
        /*0014*/ 	.word	0x00000000


	//----- nvinfo : EIATTR_MIN_STACK_SIZE
	.align		4
.L_3:
        /*0018*/ 	.byte	0x04, 0x12
        /*001a*/ 	.short	(.L_5 - .L_4)
	.align		4
.L_4:
        /*001c*/ 	.word	index@(default_function_kernel)
        /*0020*/ 	.word	0x00000000
.L_5:


//--------------------- .nv.compat                --------------------------
	.section	.nv.compat,"",@"SHT_CUDA_COMPAT_INFO"
	.align	4
        /*0000*/ 	.byte	0x02, 0x09, 0x00, 0x00, 0x02, 0x02, 0x01, 0x00, 0x02, 0x05, 0x05, 0x00, 0x03, 0x07, 0x01, 0x01
        /*0010*/ 	.byte	0x02, 0x03, 0x00, 0x00, 0x02, 0x06, 0x01, 0x00, 0x04, 0x0b, 0x08, 0x00, 0x09, 0x00, 0x00, 0x00
        /*0020*/ 	.byte	0x00, 0x00, 0x00, 0x00


//--------------------- .nv.info.default_function_kernel --------------------------
	.section	.nv.info.default_function_kernel,"",@"SHT_CUDA_INFO"
	.sectionflags	@""
	.align	4


	//----- nvinfo : EIATTR_CUDA_API_VERSION
	.align		4
        /*0000*/ 	.byte	0x04, 0x37
        /*0002*/ 	.short	(.L_7 - .L_6)
.L_6:
        /*0004*/ 	.word	0x00000082


	//----- nvinfo : EIATTR_KPARAM_INFO
	.align		4
.L_7:
        /*0008*/ 	.byte	0x04, 0x17
        /*000a*/ 	.short	(.L_9 - .L_8)
.L_8:
        /*000c*/ 	.word	0x00000000
        /*0010*/ 	.short	0x0001
        /*0012*/ 	.short	0x0008
        /*0014*/ 	.byte	0x00, 0xf5, 0x21, 0x00


	//----- nvinfo : EIATTR_KPARAM_INFO
	.align		4
.L_9:
        /*0018*/ 	.byte	0x04, 0x17
        /*001a*/ 	.short	(.L_11 - .L_10)
.L_10:
        /*001c*/ 	.word	0x00000000
        /*0020*/ 	.short	0x0000
        /*0022*/ 	.short	0x0000
        /*0024*/ 	.byte	0x00, 0xf5, 0x21, 0x00


	//----- nvinfo : EIATTR_SPARSE_MMA_MASK
	.align		4
.L_11:
        /*0028*/ 	.byte	0x03, 0x50
        /*002a*/ 	.short	0x0000


	//----- nvinfo : EIATTR_MAXREG_COUNT
	.align		4
        /*002c*/ 	.byte	0x03, 0x1b
        /*002e*/ 	.short	0x00ff


	//----- nvinfo : EIATTR_MERCURY_ISA_VERSION
	.align		4
        /*0030*/ 	.byte	0x03, 0x5f
        /*0032*/ 	.short	0x0101


	//----- nvinfo : EIATTR_VRC_CTA_INIT_COUNT
	.align		4
        /*0034*/ 	.byte	0x02, 0x4a
	.zero		1
	.zero		1


	//----- nvinfo : EIATTR_EXIT_INSTR_OFFSETS
	.align		4
        /*0038*/ 	.byte	0x04, 0x1c
        /*003a*/ 	.short	(.L_13 - .L_12)


	//   ....[0]....
.L_12:
        /*003c*/ 	.word	0x000000f0


	//----- nvinfo : EIATTR_MAX_THREADS
	.align		4
.L_13:
        /*0040*/ 	.byte	0x04, 0x05
        /*0042*/ 	.short	(.L_15 - .L_14)
.L_14:
        /*0044*/ 	.word	0x00000016
        /*0048*/ 	.word	0x00000001
        /*004c*/ 	.word	0x00000001


	//----- nvinfo : EIATTR_CBANK_PARAM_SIZE
	.align		4
.L_15:
        /*0050*/ 	.byte	0x03, 0x19
        /*0052*/ 	.short	0x0010


	//----- nvinfo : EIATTR_PARAM_CBANK
	.align		4
        /*0054*/ 	.byte	0x04, 0x0a
        /*0056*/ 	.short	(.L_17 - .L_16)
	.align		4
.L_16:
        /*0058*/ 	.word	index@(.nv.constant0.default_function_kernel)
        /*005c*/ 	.short	0x0380
        /*005e*/ 	.short	0x0010


	//----- nvinfo : EIATTR_SW_WAR
	.align		4
.L_17:
        /*0060*/ 	.byte	0x04, 0x36
        /*0062*/ 	.short	(.L_19 - .L_18)
.L_18:
        /*0064*/ 	.word	0x00000008
.L_19:


//--------------------- .nv.callgraph             --------------------------
	.section	.nv.callgraph,"",@"SHT_CUDA_CALLGRAPH"
	.align	4
	.sectionentsize	8
	.align		4
        /*0000*/ 	.word	0x00000000
	.align		4
        /*0004*/ 	.word	0xffffffff
	.align		4
        /*0008*/ 	.word	0x00000000
	.align		4
        /*000c*/ 	.word	0xfffffffe
	.align		4
        /*0010*/ 	.word	0x00000000
	.align		4
        /*0014*/ 	.word	0xfffffffd
	.align		4
        /*0018*/ 	.word	0x00000000
	.align		4
        /*001c*/ 	.word	0xfffffffc


//--------------------- .text.default_function_kernel --------------------------
	.section	.text.default_function_kernel,"ax",@progbits
	.align	128
        .global         default_function_kernel
        .type           default_function_kernel,@function
        .size           default_function_kernel,(.L_x_1 - default_function_kernel)
        .other          default_function_kernel,@"STO_CUDA_ENTRY STV_DEFAULT"
default_function_kernel:
.text.default_function_kernel:
[----:B------:R-:W-:Y:S01]  /*0000*/  LDC R1, c[0x0][0x37c] ;  /* 0x0000df00ff017b82 */ /* 0x000fe20000000800 */
[----:B------:R-:W0:Y:S07]  /*0010*/  S2R R11, SR_TID.X ;  /* 0x00000000000b7919 */ /* 0x000e2e0000002100 */
[----:B------:R-:W1:Y:S01]  /*0020*/  LDC.64 R4, c[0x0][0x388] ;  /* 0x0000e200ff047b82 */ /* 0x000e620000000a00 */
[----:B------:R-:W2:Y:S01]  /*0030*/  LDCU.64 UR4, c[0x0][0x358] ;  /* 0x00006b00ff0477ac */ /* 0x000ea20008000a00 */
[----:B0-----:R-:W-:-:S05]  /*0040*/  SHF.L.U32 R3, R11, 0x2, RZ ;  /* 0x000000020b037819 */ /* 0x001fca00000006ff */
[----:B-1----:R-:W-:Y:S02]  /*0050*/  IMAD.WIDE.U32 R4, R3, 0x4, R4 ;  /* 0x0000000403047825 */ /* 0x002fe400078e0004 */
[----:B------:R-:W0:Y:S03]  /*0060*/  LDC.64 R2, c[0x0][0x380] ;  /* 0x0000e000ff027b82 */ /* 0x000e260000000a00 */
[----:B--2---:R-:W2:Y:S04]  /*0070*/  LDG.E.CONSTANT R0, desc[UR4][R4.64] ;  /* 0x0000000404007981 */ /* 0x004ea8000c1e9900 */
[----:B------:R-:W2:Y:S04]  /*0080*/  LDG.E.CONSTANT R7, desc[UR4][R4.64+0x4] ;  /* 0x0000040404077981 */ /* 0x000ea8000c1e9900 */
[----:B------:R-:W3:Y:S04]  /*0090*/  LDG.E.CONSTANT R9, desc[UR4][R4.64+0x8] ;  /* 0x0000080404097981 */ /* 0x000ee8000c1e9900 */
[----:B------:R-:W3:Y:S01]  /*00a0*/  LDG.E.CONSTANT R6, desc[UR4][R4.64+0xc] ;  /* 0x00000c0404067981 */ /* 0x000ee2000c1e9900 */
[----:B0-----:R-:W-:Y:S01]  /*00b0*/  IMAD.WIDE.U32 R2, R11, 0x4, R2 ;  /* 0x000000040b027825 */ /* 0x001fe200078e0002 */
[----:B--2---:R-:W-:-:S04]  /*00c0*/  FMNMX3 R0, R0, -3.40282306073709652508e+38, R7, !PT ;  /* 0xff7ffffd00007876 */ /* 0x004fc80007800007 */
[----:B---3--:R-:W-:-:S05]  /*00d0*/  FMNMX3 R9, R0, R9, R6, !PT ;  /* 0x0000000900097276 */ /* 0x008fca0007800006 */
[----:B------:R-:W-:Y:S01]  /*00e0*/  STG.E desc[UR4][R2.64], R9 ;  /* 0x0000000902007986 */ /* 0x000fe2000c101904 */
[----:B------:R-:W-:Y:S05]  /*00f0*/  EXIT ;  /* 0x000000000000794d */ /* 0x000fea0003800000 */
.L_x_0:
[----:B------:R-:W-:-:S00]  /*0100*/  BRA `(.L_x_0) ;  /* 0xfffffffc00fc7947 */ /* 0x000fc0000383ffff */
[----:B------:R-:W-:-:S00]  /*0110*/  NOP ;  /* 0x0000000000007918 */ /* 0x000fc00000000000 */
        /* <DEDUP_REMOVED lines=14> */
.L_x_1:


//--------------------- .nv.shared.reserved.0     --------------------------
	.section	.nv.shared.reserved.0,"aw",@nobits
	.weak		__nv_reservedSMEM_offset_0_alias
	.size		__nv_reservedSMEM_offset_0_alias, 0, 64
	.other		__nv_reservedSMEM_offset_0_alias,@"STO_CUDA_RESERVED_SHARED STV_DEFAULT"
__nv_reservedSMEM_offset_0_alias:
	.zero		0
	.zero		64


//--------------------- .nv.constant0.default_function_kernel --------------------------
	.section	.nv.constant0.default_function_kernel,"a",@progbits
	.sectionflags	@""
	.align	4
.nv.constant0.default_function_kernel:
	.zero		912


//--------------------- SYMBOLS --------------------------

	.type		.nv.reservedSmem.offset0,@object
	.size		.nv.reservedSmem.offset0,0x4
